	.headerflags	@"EF_CUDA_TEXMODE_UNIFIED EF_CUDA_64BIT_ADDRESS EF_CUDA_ACCELERATORS EF_CUDA_SM90 EF_CUDA_VIRTUAL_SM(EF_CUDA_SM90)"
	.elftype	@"ET_EXEC"


//--------------------- .nv.info                  --------------------------
	.section	.nv.info,"",@"SHT_CUDA_INFO"
	.align	4


	//----- nvinfo : EIATTR_REGCOUNT
	.align		4
        /*0000*/ 	.byte	0x04, 0x2f
        /*0002*/ 	.short	(.L_1 - .L_0)
	.align		4
.L_0:
        /*0004*/ 	.word	index@(triton_poi_fused_convolution_40)
        /*0008*/ 	.word	0x00000020


	//----- nvinfo : EIATTR_MIN_STACK_SIZE
	.align		4
.L_1:
        /*000c*/ 	.byte	0x04, 0x12
        /*000e*/ 	.short	(.L_3 - .L_2)
	.align		4
.L_2:
        /*0010*/ 	.word	index@(triton_poi_fused_convolution_40)
        /*0014*/ 	.word	0x00000000


	//----- nvinfo : EIATTR_FRAME_SIZE
	.align		4
.L_3:
        /*0018*/ 	.byte	0x04, 0x11
        /*001a*/ 	.short	(.L_5 - .L_4)
	.align		4
.L_4:
        /*001c*/ 	.word	index@(triton_poi_fused_convolution_40)
        /*0020*/ 	.word	0x00000000


	//----- nvinfo : EIATTR_MIN_STACK_SIZE
	.align		4
.L_5:
        /*0024*/ 	.byte	0x04, 0x12
        /*0026*/ 	.short	(.L_7 - .L_6)
	.align		4
.L_6:
        /*0028*/ 	.word	index@(triton_poi_fused_convolution_40)
        /*002c*/ 	.word	0x00000000
.L_7:


//--------------------- .nv.info.triton_poi_fused_convolution_40 --------------------------
	.section	.nv.info.triton_poi_fused_convolution_40,"",@"SHT_CUDA_INFO"
	.sectionflags	@""
	.align	4


	//----- nvinfo : EIATTR_CUDA_API_VERSION
	.align		4
        /*0000*/ 	.byte	0x04, 0x37
        /*0002*/ 	.short	(.L_9 - .L_8)
.L_8:
        /*0004*/ 	.word	0x0000007c


	//----- nvinfo : EIATTR_KPARAM_INFO
	.align		4
.L_9:
        /*0008*/ 	.byte	0x04, 0x17
        /*000a*/ 	.short	(.L_11 - .L_10)
.L_10:
        /*000c*/ 	.word	0x00000000
        /*0010*/ 	.short	0x0002
        /*0012*/ 	.short	0x0010
        /*0014*/ 	.byte	0x00, 0xf0, 0x11, 0x00


	//----- nvinfo : EIATTR_KPARAM_INFO
	.align		4
.L_11:
        /*0018*/ 	.byte	0x04, 0x17
        /*001a*/ 	.short	(.L_13 - .L_12)
.L_12:
        /*001c*/ 	.word	0x00000000
        /*0020*/ 	.short	0x0001
        /*0022*/ 	.short	0x0008
        /*0024*/ 	.byte	0x00, 0xf4, 0x21, 0x00


	//----- nvinfo : EIATTR_KPARAM_INFO
	.align		4
.L_13:
        /*0028*/ 	.byte	0x04, 0x17
        /*002a*/ 	.short	(.L_15 - .L_14)
.L_14:
        /*002c*/ 	.word	0x00000000
        /*0030*/ 	.short	0x0000
        /*0032*/ 	.short	0x0000
        /*0034*/ 	.byte	0x00, 0xf4, 0x21, 0x00


	//----- nvinfo : EIATTR_SPARSE_MMA_MASK
	.align		4
.L_15:
        /*0038*/ 	.byte	0x03, 0x50
        /*003a*/ 	.short	0x0000


	//----- nvinfo : EIATTR_MAXREG_COUNT
	.align		4
        /*003c*/ 	.byte	0x03, 0x1b
        /*003e*/ 	.short	0x00ff


	//----- nvinfo : EIATTR_EXIT_INSTR_OFFSETS
	.align		4
        /*0040*/ 	.byte	0x04, 0x1c
        /*0042*/ 	.short	(.L_17 - .L_16)


	//   ....[0]....
.L_16:
        /*0044*/ 	.word	0x00000670


	//   ....[1]....
        /*0048*/ 	.word	0x00000690


	//----- nvinfo : EIATTR_REQNTID
	.align		4
.L_17:
        /*004c*/ 	.byte	0x04, 0x10
        /*004e*/ 	.short	(.L_19 - .L_18)
.L_18:
        /*0050*/ 	.word	0x00000080
        /*0054*/ 	.word	0x00000001
        /*0058*/ 	.word	0x00000001


	//----- nvinfo : EIATTR_CBANK_PARAM_SIZE
	.align		4
.L_19:
        /*005c*/ 	.byte	0x03, 0x19
        /*005e*/ 	.short	0x0014


	//----- nvinfo : EIATTR_PARAM_CBANK
	.align		4
        /*0060*/ 	.byte	0x04, 0x0a
        /*0062*/ 	.short	(.L_21 - .L_20)
	.align		4
.L_20:
        /*0064*/ 	.word	index@(.nv.constant0.triton_poi_fused_convolution_40)
        /*0068*/ 	.short	0x0210
        /*006a*/ 	.short	0x0014


	//----- nvinfo : EIATTR_SW_WAR
	.align		4
.L_21:
        /*006c*/ 	.byte	0x04, 0x36
        /*006e*/ 	.short	(.L_23 - .L_22)
.L_22:
        /*0070*/ 	.word	0x00000008
.L_23:


//--------------------- .nv.callgraph             --------------------------
	.section	.nv.callgraph,"",@"SHT_CUDA_CALLGRAPH"
	.align	4
	.sectionentsize	8
	.align		4
        /*0000*/ 	.word	0x00000000
	.align		4
        /*0004*/ 	.word	0xffffffff
	.align		4
        /*0008*/ 	.word	0x00000000
	.align		4
        /*000c*/ 	.word	0xfffffffe
	.align		4
        /*0010*/ 	.word	0x00000000
	.align		4
        /*0014*/ 	.word	0xfffffffd
	.align		4
        /*0018*/ 	.word	0x00000000
	.align		4
        /*001c*/ 	.word	0xfffffffc


//--------------------- .text.triton_poi_fused_convolution_40 --------------------------
	.section	.text.triton_poi_fused_convolution_40,"ax",@progbits
	.align	128
        .global         triton_poi_fused_convolution_40
        .type           triton_poi_fused_convolution_40,@function
        .size           triton_poi_fused_convolution_40,(.L_x_1 - triton_poi_fused_convolution_40)
        .other          triton_poi_fused_convolution_40,@"STO_CUDA_ENTRY STV_DEFAULT"
triton_poi_fused_convolution_40:
.text.triton_poi_fused_convolution_40:
[----:B------:R-:W0:Y:S02]  /*0000*/  LDC R1, c[0x0][0x28] ;  /* 0x00000a00ff017b82 */ /* 0x000e240000000800 */
[----:B------:R-:W1:Y:S01]  /*0010*/  S2R R0, SR_TID.X ;  /* 0x0000000000007919 */ /* 0x000e620000002100 */
[----:B------:R-:W2:Y:S01]  /*0020*/  LDC.64 R16, c[0x0][0x218] ;  /* 0x00008600ff107b82 */ /* 0x000ea20000000a00 */
[----:B------:R-:W-:Y:S01]  /*0030*/  CS2R R20, SRZ ;  /* 0x0000000000147805 */ /* 0x000fe2000001ff00 */
[----:B------:R-:W-:Y:S01]  /*0040*/  ULDC.64 UR4, c[0x0][0x208] ;  /* 0x0000820000047ab9 */ /* 0x000fe20000000a00 */
[----:B------:R-:W3:Y:S01]  /*0050*/  S2R R29, SR_CTAID.X ;  /* 0x00000000001d7919 */ /* 0x000ee20000002500 */
[----:B-1----:R-:W-:-:S05]  /*0060*/  IMAD.SHL.U32 R0, R0, 0x4, RZ ;  /* 0x0000000400007824 */ /* 0x002fca00078e00ff */
[----:B------:R-:W-:-:S05]  /*0070*/  LOP3.LUT R0, R0, 0x1fc, RZ, 0xc0, !PT ;  /* 0x000001fc00007812 */ /* 0x000fca00078ec0ff */
[----:B---3--:R-:W-:-:S04]  /*0080*/  IMAD R29, R29, 0x400, R0 ;  /* 0x000004001d1d7824 */ /* 0x008fc800078e0200 */
[C---:B------:R-:W-:Y:S01]  /*0090*/  VIADD R0, R29.reuse, 0x1 ;  /* 0x000000011d007836 */ /* 0x040fe20000000000 */
[C---:B------:R-:W-:Y:S01]  /*00a0*/  ISETP.GE.AND P0, PT, R29.reuse, 0xb6400, PT ;  /* 0x000b64001d00780c */ /* 0x040fe20003f06270 */
[----:B------:R-:W-:-:S04]  /*00b0*/  IMAD.HI R3, R29, 0x59e60383, RZ ;  /* 0x59e603831d037827 */ /* 0x000fc800078e02ff */
[----:B------:R-:W-:Y:S01]  /*00c0*/  VIADD R2, R29, 0x200 ;  /* 0x000002001d027836 */ /* 0x000fe20000000000 */
[----:B------:R-:W-:Y:S01]  /*00d0*/  SHF.R.U32.HI R4, RZ, 0x1f, R3 ;  /* 0x0000001fff047819 */ /* 0x000fe20000011603 */
[----:B------:R-:W-:-:S03]  /*00e0*/  IMAD.HI R5, R0, 0x59e60383, RZ ;  /* 0x59e6038300057827 */ /* 0x000fc600078e02ff */
[C---:B------:R-:W-:Y:S01]  /*00f0*/  ISETP.GE.AND P1, PT, R2.reuse, 0xb6400, PT ;  /* 0x000b64000200780c */ /* 0x040fe20003f26270 */
[----:B------:R-:W-:Y:S01]  /*0100*/  IMAD.HI R7, R2, 0x59e60383, RZ ;  /* 0x59e6038302077827 */ /* 0x000fe200078e02ff */
[----:B------:R-:W-:Y:S02]  /*0110*/  SHF.R.U32.HI R6, RZ, 0x1f, R5 ;  /* 0x0000001fff067819 */ /* 0x000fe40000011605 */
[----:B------:R-:W-:Y:S01]  /*0120*/  LEA.HI.SX32 R0, R3, R4, 0x18 ;  /* 0x0000000403007211 */ /* 0x000fe200078fc2ff */
[C---:B------:R-:W-:Y:S01]  /*0130*/  VIADD R2, R29.reuse, 0x2 ;  /* 0x000000021d027836 */ /* 0x040fe20000000000 */
[----:B------:R-:W-:Y:S01]  /*0140*/  SHF.R.U32.HI R10, RZ, 0x1f, R7 ;  /* 0x0000001fff0a7819 */ /* 0x000fe20000011607 */
[----:B------:R-:W-:Y:S01]  /*0150*/  VIADD R4, R29, 0x3 ;  /* 0x000000031d047836 */ /* 0x000fe20000000000 */
[----:B------:R-:W-:Y:S01]  /*0160*/  LEA.HI.SX32 R3, R5, R6, 0x18 ;  /* 0x0000000605037211 */ /* 0x000fe200078fc2ff */
[----:B------:R-:W-:Y:S01]  /*0170*/  IMAD.HI R8, R2, 0x59e60383, RZ ;  /* 0x59e6038302087827 */ /* 0x000fe200078e02ff */
[----:B------:R-:W-:-:S02]  /*0180*/  LEA.HI.SX32 R2, R7, R10, 0x18 ;  /* 0x0000000a07027211 */ /* 0x000fc400078fc2ff */
[----:B------:R-:W-:Y:S01]  /*0190*/  LEA.HI R12, R0, R0, RZ, 0x8 ;  /* 0x00000000000c7211 */ /* 0x000fe200078f40ff */
[----:B------:R-:W-:Y:S01]  /*01a0*/  VIADD R5, R29, 0x201 ;  /* 0x000002011d057836 */ /* 0x000fe20000000000 */
[----:B------:R-:W-:Y:S01]  /*01b0*/  SHF.R.U32.HI R9, RZ, 0x1f, R8 ;  /* 0x0000001fff097819 */ /* 0x000fe20000011608 */
[----:B------:R-:W-:-:S03]  /*01c0*/  IMAD.HI R10, R4, 0x59e60383, RZ ;  /* 0x59e60383040a7827 */ /* 0x000fc600078e02ff */
[----:B------:R-:W-:Y:S01]  /*01d0*/  LEA.HI.SX32 R4, R8, R9, 0x18 ;  /* 0x0000000908047211 */ /* 0x000fe200078fc2ff */
[----:B------:R-:W-:Y:S02]  /*01e0*/  VIADD R7, R29, 0x203 ;  /* 0x000002031d077836 */ /* 0x000fe40000000000 */
[----:B------:R-:W-:Y:S01]  /*01f0*/  IMAD.HI R11, R5, 0x59e60383, RZ ;  /* 0x59e60383050b7827 */ /* 0x000fe200078e02ff */
[----:B------:R-:W-:-:S03]  /*0200*/  SHF.R.U32.HI R5, RZ, 0x1f, R10 ;  /* 0x0000001fff057819 */ /* 0x000fc6000001160a */
[----:B------:R-:W-:Y:S01]  /*0210*/  VIADD R6, R29, 0x202 ;  /* 0x000002021d067836 */ /* 0x000fe20000000000 */
[----:B------:R-:W-:Y:S01]  /*0220*/  SHF.R.U32.HI R8, RZ, 0x1f, R11 ;  /* 0x0000001fff087819 */ /* 0x000fe2000001160b */
[----:B------:R-:W-:Y:S01]  /*0230*/  IMAD.HI R7, R7, 0x59e60383, RZ ;  /* 0x59e6038307077827 */ /* 0x000fe200078e02ff */
[----:B------:R-:W-:Y:S02]  /*0240*/  LEA.HI.SX32 R5, R10, R5, 0x18 ;  /* 0x000000050a057211 */ /* 0x000fe400078fc2ff */
[----:B------:R-:W-:Y:S01]  /*0250*/  LEA.HI.SX32 R8, R11, R8, 0x18 ;  /* 0x000000080b087211 */ /* 0x000fe200078fc2ff */
[----:B------:R-:W-:Y:S01]  /*0260*/  IMAD.HI R6, R6, 0x59e60383, RZ ;  /* 0x59e6038306067827 */ /* 0x000fe200078e02ff */
[----:B------:R-:W-:Y:S02]  /*0270*/  SHF.R.U32.HI R10, RZ, 0x1f, R7 ;  /* 0x0000001fff0a7819 */ /* 0x000fe40000011607 */
[----:B------:R-:W-:Y:S02]  /*0280*/  LOP3.LUT R11, R12, 0xffffff00, RZ, 0xc0, !PT ;  /* 0xffffff000c0b7812 */ /* 0x000fe400078ec0ff */
[----:B------:R-:W-:-:S02]  /*0290*/  SHF.R.U32.HI R9, RZ, 0x1f, R6 ;  /* 0x0000001fff097819 */ /* 0x000fc40000011606 */
[----:B------:R-:W-:Y:S02]  /*02a0*/  LEA.HI.SX32 R10, R7, R10, 0x18 ;  /* 0x0000000a070a7211 */ /* 0x000fe400078fc2ff */
[----:B------:R-:W-:Y:S02]  /*02b0*/  LEA.HI.SX32 R9, R6, R9, 0x18 ;  /* 0x0000000906097211 */ /* 0x000fe400078fc2ff */
[----:B------:R-:W-:Y:S02]  /*02c0*/  IADD3 R7, R0, -R11, RZ ;  /* 0x8000000b00077210 */ /* 0x000fe40007ffe0ff */
[----:B------:R-:W-:Y:S02]  /*02d0*/  LEA.HI R0, R3, R3, RZ, 0x8 ;  /* 0x0000000303007211 */ /* 0x000fe400078f40ff */
[----:B------:R-:W-:Y:S02]  /*02e0*/  LEA.HI R6, R4, R4, RZ, 0x8 ;  /* 0x0000000404067211 */ /* 0x000fe400078f40ff */
[----:B------:R-:W-:-:S02]  /*02f0*/  LEA.HI R11, R5, R5, RZ, 0x8 ;  /* 0x00000005050b7211 */ /* 0x000fc400078f40ff */
[----:B------:R-:W-:Y:S02]  /*0300*/  LOP3.LUT R0, R0, 0xffffff00, RZ, 0xc0, !PT ;  /* 0xffffff0000007812 */ /* 0x000fe400078ec0ff */
[----:B------:R-:W-:Y:S02]  /*0310*/  LOP3.LUT R27, R6, 0xffffff00, RZ, 0xc0, !PT ;  /* 0xffffff00061b7812 */ /* 0x000fe400078ec0ff */
[----:B------:R-:W-:Y:S01]  /*0320*/  LOP3.LUT R6, R11, 0xffffff00, RZ, 0xc0, !PT ;  /* 0xffffff000b067812 */ /* 0x000fe200078ec0ff */
[----:B------:R-:W-:Y:S01]  /*0330*/  IMAD.IADD R25, R3, 0x1, -R0 ;  /* 0x0000000103197824 */ /* 0x000fe200078e0a00 */
[----:B------:R-:W-:Y:S01]  /*0340*/  LEA.HI R12, R2, R2, RZ, 0x8 ;  /* 0x00000002020c7211 */ /* 0x000fe200078f40ff */
[----:B------:R-:W-:Y:S01]  /*0350*/  IMAD.IADD R27, R4, 0x1, -R27 ;  /* 0x00000001041b7824 */ /* 0x000fe200078e0a1b */
[----:B------:R-:W-:Y:S01]  /*0360*/  LEA.HI R0, R8, R8, RZ, 0x8 ;  /* 0x0000000808007211 */ /* 0x000fe200078f40ff */
[----:B------:R-:W-:Y:S01]  /*0370*/  IMAD.IADD R3, R5, 0x1, -R6 ;  /* 0x0000000105037824 */ /* 0x000fe200078e0a06 */
[----:B------:R-:W-:Y:S01]  /*0380*/  LOP3.LUT R13, R12, 0xffffff00, RZ, 0xc0, !PT ;  /* 0xffffff000c0d7812 */ /* 0x000fe200078ec0ff */
[----:B------:R-:W1:Y:S01]  /*0390*/  LDC.64 R4, c[0x0][0x210] ;  /* 0x00008400ff047b82 */ /* 0x000e620000000a00 */
[----:B------:R-:W-:-:S03]  /*03a0*/  LEA.HI R6, R10, R10, RZ, 0x8 ;  /* 0x0000000a0a067211 */ /* 0x000fc600078f40ff */
[----:B------:R-:W-:Y:S01]  /*03b0*/  IMAD.IADD R11, R2, 0x1, -R13 ;  /* 0x00000001020b7824 */ /* 0x000fe200078e0a0d */
[----:B------:R-:W-:Y:S02]  /*03c0*/  LEA.HI R2, R9, R9, RZ, 0x8 ;  /* 0x0000000909027211 */ /* 0x000fe400078f40ff */
[----:B------:R-:W-:Y:S01]  /*03d0*/  LOP3.LUT R19, R6, 0xffffff00, RZ, 0xc0, !PT ;  /* 0xffffff0006137812 */ /* 0x000fe200078ec0ff */
[----:B--2---:R-:W-:Y:S01]  /*03e0*/  IMAD.WIDE R6, R7, 0x4, R16 ;  /* 0x0000000407067825 */ /* 0x004fe200078e0210 */
[----:B------:R-:W-:Y:S02]  /*03f0*/  LOP3.LUT R2, R2, 0xffffff00, RZ, 0xc0, !PT ;  /* 0xffffff0002027812 */ /* 0x000fe400078ec0ff */
[----:B------:R-:W-:Y:S01]  /*0400*/  LOP3.LUT R13, R0, 0xffffff00, RZ, 0xc0, !PT ;  /* 0xffffff00000d7812 */ /* 0x000fe200078ec0ff */
[----:B------:R-:W-:Y:S01]  /*0410*/  IMAD.MOV.U32 R0, RZ, RZ, RZ ;  /* 0x000000ffff007224 */ /* 0x000fe200078e00ff */
[----:B------:R-:W-:Y:S01]  /*0420*/  IADD3 R15, R9, -R2, RZ ;  /* 0x80000002090f7210 */ /* 0x000fe20007ffe0ff */
[----:B------:R2:W3:Y:S01]  /*0430*/  @!P0 LDG.E.EL R21, desc[UR4][R6.64] ;  /* 0x0000000406158981 */ /* 0x0004e2000c2e1900 */
[----:B------:R-:W-:Y:S01]  /*0440*/  IMAD.IADD R9, R10, 0x1, -R19 ;  /* 0x000000010a097824 */ /* 0x000fe200078e0a13 */
[----:B------:R-:W-:-:S02]  /*0450*/  CS2R R22, SRZ ;  /* 0x0000000000167805 */ /* 0x000fc4000001ff00 */
[----:B------:R-:W-:Y:S01]  /*0460*/  CS2R R18, SRZ ;  /* 0x0000000000127805 */ /* 0x000fe2000001ff00 */
[----:B------:R-:W-:-:S04]  /*0470*/  IMAD.WIDE R24, R25, 0x4, R16 ;  /* 0x0000000419187825 */ /* 0x000fc800078e0210 */
[----:B------:R-:W-:Y:S01]  /*0480*/  IMAD.WIDE R26, R27, 0x4, R16 ;  /* 0x000000041b1a7825 */ /* 0x000fe200078e0210 */
[----:B------:R-:W4:Y:S01]  /*0490*/  @!P0 LDG.E.EL R0, desc[UR4][R24.64] ;  /* 0x0000000418008981 */ /* 0x000f22000c2e1900 */
[----:B--2---:R-:W-:Y:S02]  /*04a0*/  CS2R R6, SRZ ;  /* 0x0000000000067805 */ /* 0x004fe4000001ff00 */
[----:B-1----:R-:W-:Y:S01]  /*04b0*/  IMAD.WIDE R28, R29, 0x4, R4 ;  /* 0x000000041d1c7825 */ /* 0x002fe200078e0204 */
[----:B------:R-:W-:Y:S01]  /*04c0*/  CS2R R4, SRZ ;  /* 0x0000000000047805 */ /* 0x000fe2000001ff00 */
[----:B------:R-:W2:Y:S02]  /*04d0*/  @!P0 LDG.E.EL R23, desc[UR4][R26.64] ;  /* 0x000000041a178981 */ /* 0x000ea4000c2e1900 */
[----:B------:R-:W-:-:S03]  /*04e0*/  IMAD.WIDE R2, R3, 0x4, R16 ;  /* 0x0000000403027825 */ /* 0x000fc600078e0210 */
[----:B------:R-:W3:Y:S01]  /*04f0*/  @!P0 LDG.E.128 R4, desc[UR4][R28.64] ;  /* 0x000000041c048981 */ /* 0x000ee2000c1e1d00 */
[----:B------:R-:W-:Y:S02]  /*0500*/  IMAD.IADD R13, R8, 0x1, -R13 ;  /* 0x00000001080d7824 */ /* 0x000fe400078e0a0d */
[--C-:B------:R-:W-:Y:S01]  /*0510*/  IMAD.WIDE R10, R11, 0x4, R16.reuse ;  /* 0x000000040b0a7825 */ /* 0x100fe200078e0210 */
[----:B------:R-:W5:Y:S03]  /*0520*/  @!P0 LDG.E.EL R22, desc[UR4][R2.64] ;  /* 0x0000000402168981 */ /* 0x000f66000c2e1900 */
[--C-:B------:R-:W-:Y:S01]  /*0530*/  IMAD.WIDE R12, R13, 0x4, R16.reuse ;  /* 0x000000040d0c7825 */ /* 0x100fe200078e0210 */
[----:B------:R1:W5:Y:S03]  /*0540*/  @!P1 LDG.E.EL R19, desc[UR4][R10.64] ;  /* 0x000000040a139981 */ /* 0x000366000c2e1900 */
[--C-:B------:R-:W-:Y:S01]  /*0550*/  IMAD.WIDE R14, R15, 0x4, R16.reuse ;  /* 0x000000040f0e7825 */ /* 0x100fe200078e0210 */
[----:B------:R-:W5:Y:S03]  /*0560*/  @!P1 LDG.E.EL R18, desc[UR4][R12.64] ;  /* 0x000000040c129981 */ /* 0x000f66000c2e1900 */
[----:B------:R-:W-:Y:S01]  /*0570*/  IMAD.WIDE R16, R9, 0x4, R16 ;  /* 0x0000000409107825 */ /* 0x000fe200078e0210 */
[----:B------:R-:W-:-:S02]  /*0580*/  CS2R R8, SRZ ;  /* 0x0000000000087805 */ /* 0x000fc4000001ff00 */
[----:B-1----:R-:W-:Y:S01]  /*0590*/  CS2R R10, SRZ ;  /* 0x00000000000a7805 */ /* 0x002fe2000001ff00 */
[----:B------:R-:W-:Y:S01]  /*05a0*/  IMAD.MOV.U32 R25, RZ, RZ, RZ ;  /* 0x000000ffff197224 */ /* 0x000fe200078e00ff */
[----:B------:R-:W5:Y:S04]  /*05b0*/  @!P1 LDG.E.EL R20, desc[UR4][R16.64] ;  /* 0x0000000410149981 */ /* 0x000f68000c2e1900 */
[----:B------:R-:W5:Y:S04]  /*05c0*/  @!P1 LDG.E.128 R8, desc[UR4][R28.64+0x800] ;  /* 0x000800041c089981 */ /* 0x000f68000c1e1d00 */
[----:B------:R-:W5:Y:S01]  /*05d0*/  @!P1 LDG.E.EL R25, desc[UR4][R14.64] ;  /* 0x000000040e199981 */ /* 0x000f62000c2e1900 */
[----:B---3--:R-:W-:Y:S01]  /*05e0*/  FADD R4, R21, R4 ;  /* 0x0000000415047221 */ /* 0x008fe20000000000 */
[----:B----4-:R-:W-:Y:S01]  /*05f0*/  FADD R5, R0, R5 ;  /* 0x0000000500057221 */ /* 0x010fe20000000000 */
[----:B--2---:R-:W-:Y:S01]  /*0600*/  FADD R6, R23, R6 ;  /* 0x0000000617067221 */ /* 0x004fe20000000000 */
[----:B-----5:R-:W-:-:S05]  /*0610*/  FADD R7, R22, R7 ;  /* 0x0000000716077221 */ /* 0x020fca0000000000 */
[----:B------:R1:W-:Y:S01]  /*0620*/  @!P0 STG.E.128 desc[UR4][R28.64], R4 ;  /* 0x000000041c008986 */ /* 0x0003e2000c101d04 */
[----:B------:R-:W-:Y:S01]  /*0630*/  FADD R8, R19, R8 ;  /* 0x0000000813087221 */ /* 0x000fe20000000000 */
[----:B------:R-:W-:Y:S01]  /*0640*/  FADD R9, R18, R9 ;  /* 0x0000000912097221 */ /* 0x000fe20000000000 */
[----:B------:R-:W-:Y:S01]  /*0650*/  FADD R11, R20, R11 ;  /* 0x0000000b140b7221 */ /* 0x000fe20000000000 */
[----:B------:R-:W-:Y:S01]  /*0660*/  FADD R10, R25, R10 ;  /* 0x0000000a190a7221 */ /* 0x000fe20000000000 */
[----:B-1----:R-:W-:Y:S06]  /*0670*/  @P1 EXIT ;  /* 0x000000000000194d */ /* 0x002fec0003800000 */
[----:B------:R-:W-:Y:S01]  /*0680*/  STG.E.128 desc[UR4][R28.64+0x800], R8 ;  /* 0x000800081c007986 */ /* 0x000fe2000c101d04 */
[----:B------:R-:W-:Y:S05]  /*0690*/  EXIT ;  /* 0x000000000000794d */ /* 0x000fea0003800000 */
.L_x_0:
[----:B------:R-:W-:-:S00]  /*06a0*/  BRA `(.L_x_0) ;  /* 0xfffffffc00fc7947 */ /* 0x000fc0000383ffff */
[----:B------:R-:W-:-:S00]  /*06b0*/  NOP ;  /* 0x0000000000007918 */ /* 0x000fc00000000000 */
        /* <DEDUP_REMOVED lines=12> */
.L_x_1:


//--------------------- .nv.constant0.triton_poi_fused_convolution_40 --------------------------
	.section	.nv.constant0.triton_poi_fused_convolution_40,"a",@progbits
	.sectionflags	@""
	.align	4
.nv.constant0.triton_poi_fused_convolution_40:
	.zero		548
